//
// Generated by NVIDIA NVVM Compiler
//
// Compiler Build ID: CL-36424714
// Cuda compilation tools, release 13.0, V13.0.88
// Based on NVVM 20.0.0
//

.version 9.0
.target sm_100
.address_size 64

	// .globl	_Z6kernelPfS_
.extern .func  (.param .b32 func_retval0) vprintf
(
	.param .b64 vprintf_param_0,
	.param .b64 vprintf_param_1
)
;
.global .align 1 .b8 $str[53] = {118, 97, 108, 58, 32, 37, 102, 44, 32, 114, 101, 116, 114, 105, 101, 118, 101, 100, 32, 118, 97, 108, 58, 32, 37, 102, 44, 32, 111, 102, 102, 115, 101, 116, 58, 32, 37, 100, 44, 32, 108, 97, 110, 101, 95, 105, 100, 58, 32, 37, 100, 10};
.global .align 1 .b8 $str$1[60] = {98, 108, 111, 99, 107, 58, 32, 37, 100, 44, 32, 109, 97, 120, 58, 32, 37, 102, 44, 32, 115, 117, 109, 58, 32, 37, 102, 44, 32, 103, 108, 111, 98, 97, 108, 32, 105, 100, 120, 58, 32, 37, 100, 44, 32, 108, 111, 99, 97, 108, 32, 105, 100, 120, 58, 32, 37, 100, 10};

.visible .entry _Z6kernelPfS_(
	.param .u64 .ptr .align 1 _Z6kernelPfS__param_0,
	.param .u64 .ptr .align 1 _Z6kernelPfS__param_1
)
{
	.local .align 16 .b8 	__local_depot0[64];
	.reg .b64 	%SP;
	.reg .b64 	%SPL;
	.reg .pred 	%p<17>;
	.reg .b32 	%r<48>;
	.reg .b32 	%f<27>;
	.reg .b64 	%rd<19>;
	.reg .b64 	%fd<13>;

	mov.u64 	%SPL, __local_depot0;
	cvta.local.u64 	%SP, %SPL;
	ld.param.u64 	%rd1, [_Z6kernelPfS__param_0];
	ld.param.u64 	%rd2, [_Z6kernelPfS__param_1];
	cvta.to.global.u64 	%rd3, %rd2;
	mov.u32 	%r1, %tid.x;
	mov.u32 	%r2, %ctaid.x;
	mov.u32 	%r3, %ntid.x;
	mad.lo.s32 	%r4, %r2, %r3, %r1;
	and.b32  	%r5, %r1, 31;
	mul.wide.s32 	%rd4, %r4, 4;
	add.s64 	%rd5, %rd3, %rd4;
	ld.global.f32 	%f3, [%rd5];
	add.u64 	%rd6, %SP, 0;
	add.u64 	%rd7, %SPL, 0;
	cvt.f64.f32 	%fd1, %f3;
	mov.b32 	%r6, %f3;
	shfl.sync.down.b32	%r7|%p1, %r6, 16, 31, -1;
	mov.b32 	%f4, %r7;
	cvt.f64.f32 	%fd2, %f4;
	st.local.f64 	[%rd7], %fd1;
	st.local.f64 	[%rd7+8], %fd2;
	mov.b32 	%r8, 16;
	st.local.v2.u32 	[%rd7+16], {%r8, %r5};
	mov.u64 	%rd8, $str;
	cvta.global.u64 	%rd9, %rd8;
	{ // callseq 0, 0
	.param .b64 param0;
	st.param.b64 	[param0], %rd9;
	.param .b64 param1;
	st.param.b64 	[param1], %rd6;
	.param .b32 retval0;
	call.uni (retval0), 
	vprintf, 
	(
	param0, 
	param1
	);
	ld.param.b32 	%r9, [retval0];
	} // callseq 0
	shfl.sync.down.b32	%r11|%p2, %r6, 16, 31, -1;
	mov.b32 	%f5, %r11;
	max.f32 	%f6, %f3, %f5;
	cvt.f64.f32 	%fd3, %f6;
	mov.b32 	%r12, %f6;
	shfl.sync.down.b32	%r13|%p3, %r12, 8, 31, -1;
	mov.b32 	%f7, %r13;
	cvt.f64.f32 	%fd4, %f7;
	st.local.f64 	[%rd7], %fd3;
	st.local.f64 	[%rd7+8], %fd4;
	mov.b32 	%r14, 8;
	st.local.v2.u32 	[%rd7+16], {%r14, %r5};
	{ // callseq 1, 0
	.param .b64 param0;
	st.param.b64 	[param0], %rd9;
	.param .b64 param1;
	st.param.b64 	[param1], %rd6;
	.param .b32 retval0;
	call.uni (retval0), 
	vprintf, 
	(
	param0, 
	param1
	);
	ld.param.b32 	%r15, [retval0];
	} // callseq 1
	shfl.sync.down.b32	%r17|%p4, %r12, 8, 31, -1;
	mov.b32 	%f8, %r17;
	max.f32 	%f9, %f6, %f8;
	cvt.f64.f32 	%fd5, %f9;
	mov.b32 	%r18, %f9;
	shfl.sync.down.b32	%r19|%p5, %r18, 4, 31, -1;
	mov.b32 	%f10, %r19;
	cvt.f64.f32 	%fd6, %f10;
	st.local.f64 	[%rd7], %fd5;
	st.local.f64 	[%rd7+8], %fd6;
	mov.b32 	%r20, 4;
	st.local.v2.u32 	[%rd7+16], {%r20, %r5};
	{ // callseq 2, 0
	.param .b64 param0;
	st.param.b64 	[param0], %rd9;
	.param .b64 param1;
	st.param.b64 	[param1], %rd6;
	.param .b32 retval0;
	call.uni (retval0), 
	vprintf, 
	(
	param0, 
	param1
	);
	ld.param.b32 	%r21, [retval0];
	} // callseq 2
	shfl.sync.down.b32	%r23|%p6, %r18, 4, 31, -1;
	mov.b32 	%f11, %r23;
	max.f32 	%f12, %f9, %f11;
	cvt.f64.f32 	%fd7, %f12;
	mov.b32 	%r24, %f12;
	shfl.sync.down.b32	%r25|%p7, %r24, 2, 31, -1;
	mov.b32 	%f13, %r25;
	cvt.f64.f32 	%fd8, %f13;
	st.local.f64 	[%rd7], %fd7;
	st.local.f64 	[%rd7+8], %fd8;
	mov.b32 	%r26, 2;
	st.local.v2.u32 	[%rd7+16], {%r26, %r5};
	{ // callseq 3, 0
	.param .b64 param0;
	st.param.b64 	[param0], %rd9;
	.param .b64 param1;
	st.param.b64 	[param1], %rd6;
	.param .b32 retval0;
	call.uni (retval0), 
	vprintf, 
	(
	param0, 
	param1
	);
	ld.param.b32 	%r27, [retval0];
	} // callseq 3
	shfl.sync.down.b32	%r29|%p8, %r24, 2, 31, -1;
	mov.b32 	%f14, %r29;
	max.f32 	%f15, %f12, %f14;
	cvt.f64.f32 	%fd9, %f15;
	mov.b32 	%r30, %f15;
	shfl.sync.down.b32	%r31|%p9, %r30, 1, 31, -1;
	mov.b32 	%f16, %r31;
	cvt.f64.f32 	%fd10, %f16;
	st.local.f64 	[%rd7], %fd9;
	st.local.f64 	[%rd7+8], %fd10;
	mov.b32 	%r32, 1;
	st.local.v2.u32 	[%rd7+16], {%r32, %r5};
	{ // callseq 4, 0
	.param .b64 param0;
	st.param.b64 	[param0], %rd9;
	.param .b64 param1;
	st.param.b64 	[param1], %rd6;
	.param .b32 retval0;
	call.uni (retval0), 
	vprintf, 
	(
	param0, 
	param1
	);
	ld.param.b32 	%r33, [retval0];
	} // callseq 4
	shfl.sync.down.b32	%r35|%p10, %r30, 1, 31, -1;
	mov.b32 	%f17, %r35;
	max.f32 	%f1, %f15, %f17;
	shfl.sync.down.b32	%r36|%p11, %r6, 16, 31, -1;
	mov.b32 	%f18, %r36;
	add.f32 	%f19, %f3, %f18;
	mov.b32 	%r37, %f19;
	shfl.sync.down.b32	%r38|%p12, %r37, 8, 31, -1;
	mov.b32 	%f20, %r38;
	add.f32 	%f21, %f19, %f20;
	mov.b32 	%r39, %f21;
	shfl.sync.down.b32	%r40|%p13, %r39, 4, 31, -1;
	mov.b32 	%f22, %r40;
	add.f32 	%f23, %f21, %f22;
	mov.b32 	%r41, %f23;
	shfl.sync.down.b32	%r42|%p14, %r41, 2, 31, -1;
	mov.b32 	%f24, %r42;
	add.f32 	%f25, %f23, %f24;
	mov.b32 	%r43, %f25;
	shfl.sync.down.b32	%r44|%p15, %r43, 1, 31, -1;
	mov.b32 	%f26, %r44;
	add.f32 	%f2, %f25, %f26;
	setp.ne.s32 	%p16, %r5, 0;
	@%p16 bra 	$L__BB0_2;
	add.u64 	%rd10, %SP, 32;
	add.u64 	%rd11, %SPL, 32;
	cvta.to.global.u64 	%rd12, %rd1;
	cvt.f64.f32 	%fd11, %f1;
	cvt.f64.f32 	%fd12, %f2;
	st.local.u32 	[%rd11], %r2;
	st.local.f64 	[%rd11+8], %fd11;
	st.local.f64 	[%rd11+16], %fd12;
	st.local.v2.u32 	[%rd11+24], {%r4, %r1};
	mov.u64 	%rd13, $str$1;
	cvta.global.u64 	%rd14, %rd13;
	{ // callseq 5, 0
	.param .b64 param0;
	st.param.b64 	[param0], %rd14;
	.param .b64 param1;
	st.param.b64 	[param1], %rd10;
	.param .b32 retval0;
	call.uni (retval0), 
	vprintf, 
	(
	param0, 
	param1
	);
	ld.param.b32 	%r45, [retval0];
	} // callseq 5
	add.s64 	%rd16, %rd12, %rd4;
	st.global.f32 	[%rd16], %f1;
	add.s32 	%r47, %r4, %r3;
	mul.wide.u32 	%rd17, %r47, 4;
	add.s64 	%rd18, %rd12, %rd17;
	st.global.f32 	[%rd18], %f2;
$L__BB0_2:
	ret;

}


// ===== COMPILED SASS (sm_100) =====

	.target	sm_100

	.elftype	@"ET_EXEC"


//--------------------- .note.nv.tkinfo           --------------------------
	.section	.note.nv.tkinfo,"",@"SHT_NOTE"
	.sectionflags	@"SHF_NOTE_NV_TKINFO"
	.tkinfo
        /*0018*/ 	.word	0x00000002
        /*0030*/ 	.string	""
        /*0030*/ 	.string	"ptxas"
        /*0030*/ 	.string	"Cuda compilation tools, release 13.0, V13.0.88"
        /*0030*/ 	.string	"Build cuda_13.0.r13.0/compiler.36424714_0"
        /*0030*/ 	.string	"-arch sm_100 -m 64 "



//--------------------- .note.nv.cuinfo           --------------------------
	.section	.note.nv.cuinfo,"",@"SHT_NOTE"
	.sectionflags	@"SHF_NOTE_NV_CUINFO"
        /*0018*/ 	.short	0x0002
        /*001a*/ 	.short	0x0064
        /*001c*/ 	.short	0x0082
	.zero		2


//--------------------- .nv.info                  --------------------------
	.section	.nv.info,"",@"SHT_CUDA_INFO"
	.align	4


	//----- nvinfo : EIATTR_REGCOUNT
	.align		4
        /*0000*/ 	.byte	0x04, 0x2f
        /*0002*/ 	.short	(.L_3 - .L_2)
	.align		4
.L_2:
        /*0004*/ 	.word	index@(_Z6kernelPfS_)
        /*0008*/ 	.word	0x00000020


	//----- nvinfo : EIATTR_FRAME_SIZE
	.align		4
.L_3:
        /*000c*/ 	.byte	0x04, 0x11
        /*000e*/ 	.short	(.L_5 - .L_4)
	.align		4
.L_4:
        /*0010*/ 	.word	index@(_Z6kernelPfS_)
        /*0014*/ 	.word	0x00000040


	//----- nvinfo : EIATTR_MIN_STACK_SIZE
	.align		4
.L_5:
        /*0018*/ 	.byte	0x04, 0x12
        /*001a*/ 	.short	(.L_7 - .L_6)
	.align		4
.L_6:
        /*001c*/ 	.word	index@(_Z6kernelPfS_)
        /*0020*/ 	.word	0x00000040
.L_7:


//--------------------- .nv.compat                --------------------------
	.section	.nv.compat,"",@"SHT_CUDA_COMPAT_INFO"
	.align	4
        /*0000*/ 	.byte	0x02, 0x09, 0x00, 0x00, 0x02, 0x02, 0x01, 0x00, 0x02, 0x05, 0x05, 0x00, 0x03, 0x07, 0x01, 0x01
        /*0010*/ 	.byte	0x02, 0x03, 0x00, 0x00, 0x02, 0x06, 0x01, 0x00, 0x04, 0x0b, 0x08, 0x00, 0x09, 0x00, 0x00, 0x00
        /*0020*/ 	.byte	0x00, 0x00, 0x00, 0x00


//--------------------- .nv.info._Z6kernelPfS_    --------------------------
	.section	.nv.info._Z6kernelPfS_,"",@"SHT_CUDA_INFO"
	.sectionflags	@""
	.align	4


	//----- nvinfo : EIATTR_CUDA_API_VERSION
	.align		4
        /*0000*/ 	.byte	0x04, 0x37
        /*0002*/ 	.short	(.L_9 - .L_8)
.L_8:
        /*0004*/ 	.word	0x00000082


	//----- nvinfo : EIATTR_KPARAM_INFO
	.align		4
.L_9:
        /*0008*/ 	.byte	0x04, 0x17
        /*000a*/ 	.short	(.L_11 - .L_10)
.L_10:
        /*000c*/ 	.word	0x00000000
        /*0010*/ 	.short	0x0001
        /*0012*/ 	.short	0x0008
        /*0014*/ 	.byte	0x00, 0xf5, 0x21, 0x00


	//----- nvinfo : EIATTR_KPARAM_INFO
	.align		4
.L_11:
        /*0018*/ 	.byte	0x04, 0x17
        /*001a*/ 	.short	(.L_13 - .L_12)
.L_12:
        /*001c*/ 	.word	0x00000000
        /*0020*/ 	.short	0x0000
        /*0022*/ 	.short	0x0000
        /*0024*/ 	.byte	0x00, 0xf5, 0x21, 0x00


	//----- nvinfo : EIATTR_SPARSE_MMA_MASK
	.align		4
.L_13:
        /*0028*/ 	.byte	0x03, 0x50
        /*002a*/ 	.short	0x0000


	//----- nvinfo : EIATTR_MAXREG_COUNT
	.align		4
        /*002c*/ 	.byte	0x03, 0x1b
        /*002e*/ 	.short	0x00ff


	//----- nvinfo : EIATTR_EXTERNS
	.align		4
        /*0030*/ 	.byte	0x04, 0x0f
        /*0032*/ 	.short	(.L_15 - .L_14)


	//   ....[0]....
	.align		4
.L_14:
        /*0034*/ 	.word	index@(vprintf)


	//----- nvinfo : EIATTR_MERCURY_ISA_VERSION
	.align		4
.L_15:
        /*0038*/ 	.byte	0x03, 0x5f
        /*003a*/ 	.short	0x0101


	//----- nvinfo : EIATTR_COOP_GROUP_MASK_REGIDS
	.align		4
        /*003c*/ 	.byte	0x04, 0x29
        /*003e*/ 	.short	(.L_17 - .L_16)


	//   ....[0]....
.L_16:
        /*0040*/ 	.word	0xffffffff


	//   ....[1]....
        /*0044*/ 	.word	0xffffffff


	//   ....[2]....
        /*0048*/ 	.word	0xffffffff


	//   ....[3]....
        /*004c*/ 	.word	0xffffffff


	//   ....[4]....
        /*0050*/ 	.word	0xffffffff


	//   ....[5]....
        /*0054*/ 	.word	0xffffffff


	//   ....[6]....
        /*0058*/ 	.word	0xffffffff


	//   ....[7]....
        /*005c*/ 	.word	0xffffffff


	//   ....[8]....
        /*0060*/ 	.word	0xffffffff


	//   ....[9]....
        /*0064*/ 	.word	0xffffffff


	//   ....[10]....
        /*0068*/ 	.word	0xffffffff


	//   ....[11]....
        /*006c*/ 	.word	0xffffffff


	//   ....[12]....
        /*0070*/ 	.word	0xffffffff


	//   ....[13]....
        /*0074*/ 	.word	0xffffffff


	//   ....[14]....
        /*0078*/ 	.word	0xffffffff


	//   ....[15]....
        /*007c*/ 	.word	0x0500000f


	//   ....[16]....
        /*0080*/ 	.word	0x0500000f


	//   ....[17]....
        /*0084*/ 	.word	0x0500000f


	//   ....[18]....
        /*0088*/ 	.word	0x0500000f


	//   ....[19]....
        /*008c*/ 	.word	0x0500000f


	//   ....[20]....
        /*0090*/ 	.word	0x0500000f


	//   ....[21]....
        /*0094*/ 	.word	0x0500000f


	//   ....[22]....
        /*0098*/ 	.word	0x0500000f


	//   ....[23]....
        /*009c*/ 	.word	0x0500000f


	//   ....[24]....
        /*00a0*/ 	.word	0x0500000f


	//   ....[25]....
        /*00a4*/ 	.word	0x0500000f


	//   ....[26]....
        /*00a8*/ 	.word	0x0500000f


	//   ....[27]....
        /*00ac*/ 	.word	0x0500000f


	//   ....[28]....
        /*00b0*/ 	.word	0x0500000f


	//----- nvinfo : EIATTR_COOP_GROUP_INSTR_OFFSETS
	.align		4
.L_17:
        /*00b4*/ 	.byte	0x04, 0x28
        /*00b6*/ 	.short	(.L_19 - .L_18)


	//   ....[0]....
.L_18:
        /*00b8*/ 	.word	0x00000180


	//   ....[1]....
        /*00bc*/ 	.word	0x00000200


	//   ....[2]....
        /*00c0*/ 	.word	0x000002c0


	//   ....[3]....
        /*00c4*/ 	.word	0x00000310


	//   ....[4]....
        /*00c8*/ 	.word	0x000003d0


	//   ....[5]....
        /*00cc*/ 	.word	0x00000420


	//   ....[6]....
        /*00d0*/ 	.word	0x000004e0


	//   ....[7]....
        /*00d4*/ 	.word	0x00000530


	//   ....[8]....
        /*00d8*/ 	.word	0x000005f0


	//   ....[9]....
        /*00dc*/ 	.word	0x00000640


	//   ....[10]....
        /*00e0*/ 	.word	0x00000650


	//   ....[11]....
        /*00e4*/ 	.word	0x00000680


	//   ....[12]....
        /*00e8*/ 	.word	0x000006a0


	//   ....[13]....
        /*00ec*/ 	.word	0x000006c0


	//   ....[14]....
        /*00f0*/ 	.word	0x000006e0


	//   ....[15]....
        /*00f4*/ 	.word	0x00000910


	//   ....[16]....
        /*00f8*/ 	.word	0x00000990


	//   ....[17]....
        /*00fc*/ 	.word	0x00000a80


	//   ....[18]....
        /*0100*/ 	.word	0x00000b60


	//   ....[19]....
        /*0104*/ 	.word	0x00000c70


	//   ....[20]....
        /*0108*/ 	.word	0x00000d50


	//   ....[21]....
        /*010c*/ 	.word	0x00000e60


	//   ....[22]....
        /*0110*/ 	.word	0x00000f40


	//   ....[23]....
        /*0114*/ 	.word	0x00001050


	//   ....[24]....
        /*0118*/ 	.word	0x000010e0


	//   ....[25]....
        /*011c*/ 	.word	0x00001150


	//   ....[26]....
        /*0120*/ 	.word	0x000011b0


	//   ....[27]....
        /*0124*/ 	.word	0x00001210


	//   ....[28]....
        /*0128*/ 	.word	0x00001270


	//----- nvinfo : EIATTR_VRC_CTA_INIT_COUNT
	.align		4
.L_19:
        /*012c*/ 	.byte	0x02, 0x4a
	.zero		1
	.zero		1


	//----- nvinfo : EIATTR_SYSCALL_OFFSETS
	.align		4
        /*0130*/ 	.byte	0x04, 0x46
        /*0132*/ 	.short	(.L_21 - .L_20)


	//   ....[0]....
.L_20:
        /*0134*/ 	.word	0x000001d0


	//   ....[1]....
        /*0138*/ 	.word	0x00000300


	//   ....[2]....
        /*013c*/ 	.word	0x00000410


	//   ....[3]....
        /*0140*/ 	.word	0x00000520


	//   ....[4]....
        /*0144*/ 	.word	0x00000630


	//   ....[5]....
        /*0148*/ 	.word	0x000007f0


	//   ....[6]....
        /*014c*/ 	.word	0x00000a10


	//   ....[7]....
        /*0150*/ 	.word	0x00000c00


	//   ....[8]....
        /*0154*/ 	.word	0x00000df0


	//   ....[9]....
        /*0158*/ 	.word	0x00000fe0


	//----- nvinfo : EIATTR_EXIT_INSTR_OFFSETS
	.align		4
.L_21:
        /*015c*/ 	.byte	0x04, 0x1c
        /*015e*/ 	.short	(.L_23 - .L_22)


	//   ....[0]....
.L_22:
        /*0160*/ 	.word	0x00000700


	//   ....[1]....
        /*0164*/ 	.word	0x00000860


	//----- nvinfo : EIATTR_CRS_STACK_SIZE
	.align		4
.L_23:
        /*0168*/ 	.byte	0x04, 0x1e
        /*016a*/ 	.short	(.L_25 - .L_24)
.L_24:
        /*016c*/ 	.word	0x00000000


	//----- nvinfo : EIATTR_CBANK_PARAM_SIZE
	.align		4
.L_25:
        /*0170*/ 	.byte	0x03, 0x19
        /*0172*/ 	.short	0x0010


	//----- nvinfo : EIATTR_PARAM_CBANK
	.align		4
        /*0174*/ 	.byte	0x04, 0x0a
        /*0176*/ 	.short	(.L_27 - .L_26)
	.align		4
.L_26:
        /*0178*/ 	.word	index@(.nv.constant0._Z6kernelPfS_)
        /*017c*/ 	.short	0x0380
        /*017e*/ 	.short	0x0010


	//----- nvinfo : EIATTR_SW_WAR
	.align		4
.L_27:
        /*0180*/ 	.byte	0x04, 0x36
        /*0182*/ 	.short	(.L_29 - .L_28)
.L_28:
        /*0184*/ 	.word	0x00000008
.L_29:


//--------------------- .nv.callgraph             --------------------------
	.section	.nv.callgraph,"",@"SHT_CUDA_CALLGRAPH"
	.align	4
	.sectionentsize	8
	.align		4
        /*0000*/ 	.word	0x00000000
	.align		4
        /*0004*/ 	.word	0xffffffff
	.align		4
        /*0008*/ 	.word	index@(_Z6kernelPfS_)
	.align		4
        /*000c*/ 	.word	index@(vprintf)
	.align		4
        /*0010*/ 	.word	0x00000000
	.align		4
        /*0014*/ 	.word	0xfffffffe
	.align		4
        /*0018*/ 	.word	0x00000000
	.align		4
        /*001c*/ 	.word	0xfffffffd
	.align		4
        /*0020*/ 	.word	0x00000000
	.align		4
        /*0024*/ 	.word	0xfffffffc


//--------------------- .nv.constant4             --------------------------
	.section	.nv.constant4,"a",@progbits
	.align	8
	.align		8
.nv.constant4:
        /*0000*/ 	.dword	vprintf
	.align		8
        /*0008*/ 	.dword	$str
	.align		8
        /*0010*/ 	.dword	$str$1


//--------------------- .text._Z6kernelPfS_       --------------------------
	.section	.text._Z6kernelPfS_,"ax",@progbits
	.align	128
        .global         _Z6kernelPfS_
        .type           _Z6kernelPfS_,@function
        .size           _Z6kernelPfS_,(.L_x_31 - _Z6kernelPfS_)
        .other          _Z6kernelPfS_,@"STO_CUDA_ENTRY STV_DEFAULT"
_Z6kernelPfS_:
.text._Z6kernelPfS_:
[----:B------:R-:W0:Y:S01]  /*0000*/  LDC R1, c[0x0][0x37c] ;  /* 0x0000df00ff017b82 */ /* 0x000e220000000800 */
[----:B------:R-:W1:Y:S07]  /*0010*/  S2R R2, SR_CTAID.X ;  /* 0x0000000000027919 */ /* 0x000e6e0000002500 */
[----:B------:R-:W2:Y:S01]  /*0020*/  LDC.64 R4, c[0x0][0x388] ;  /* 0x0000e200ff047b82 */ /* 0x000ea20000000a00 */
[----:B------:R-:W3:Y:S01]  /*0030*/  LDCU UR5, c[0x0][0x2fc] ;  /* 0x00005f80ff0577ac */ /* 0x000ee20008000800 */
[----:B0-----:R-:W-:Y:S01]  /*0040*/  VIADD R1, R1, 0xffffffc0 ;  /* 0xffffffc001017836 */ /* 0x001fe20000000000 */
[----:B------:R-:W1:Y:S01]  /*0050*/  S2R R17, SR_TID.X ;  /* 0x0000000000117919 */ /* 0x000e620000002100 */
[----:B------:R-:W1:Y:S01]  /*0060*/  LDCU UR38, c[0x0][0x360] ;  /* 0x00006c00ff2677ac */ /* 0x000e620008000800 */
[----:B------:R-:W0:Y:S01]  /*0070*/  LDCU.64 UR36, c[0x0][0x358] ;  /* 0x00006b00ff2477ac */ /* 0x000e220008000a00 */
[----:B------:R-:W-:Y:S01]  /*0080*/  IMAD.MOV.U32 R18, RZ, RZ, 0x10 ;  /* 0x00000010ff127424 */ /* 0x000fe200078e00ff */
[----:B------:R-:W4:Y:S01]  /*0090*/  LDCU UR4, c[0x0][0x2f8] ;  /* 0x00005f00ff0477ac */ /* 0x000f220008000800 */
[----:B------:R-:W-:Y:S01]  /*00a0*/  MOV R23, 0x0 ;  /* 0x0000000000177802 */ /* 0x000fe20000000f00 */
[----:B------:R-:W5:Y:S01]  /*00b0*/  LDCU.64 UR6, c[0x4][0x8] ;  /* 0x01000100ff0677ac */ /* 0x000f620008000a00 */
[----:B-1----:R-:W-:-:S04]  /*00c0*/  IMAD R16, R2, UR38, R17 ;  /* 0x0000002602107c24 */ /* 0x002fc8000f8e0211 */
[----:B--2---:R-:W-:-:S05]  /*00d0*/  IMAD.WIDE R4, R16, 0x4, R4 ;  /* 0x0000000410047825 */ /* 0x004fca00078e0204 */
[----:B0-----:R5:W2:Y:S01]  /*00e0*/  LDG.E R22, desc[UR36][R4.64] ;  /* 0x0000002404167981 */ /* 0x001aa2000c1e1900 */
[----:B------:R-:W-:Y:S01]  /*00f0*/  LOP3.LUT R19, R17, 0x1f, RZ, 0xc0, !PT ;  /* 0x0000001f11137812 */ /* 0x000fe200078ec0ff */
[----:B------:R0:W1:Y:S01]  /*0100*/  LDC.64 R8, c[0x4][R23] ;  /* 0x0100000017087b82 */ /* 0x0000620000000a00 */
[----:B----4-:R-:W-:-:S03]  /*0110*/  IADD3 R29, P0, PT, R1, UR4, RZ ;  /* 0x00000004011d7c10 */ /* 0x010fc6000ff1e0ff */
[----:B------:R-:W-:Y:S01]  /*0120*/  STL.64 [R1+0x10], R18 ;  /* 0x0000101201007387 */ /* 0x000fe20000100a00 */
[----:B---3--:R-:W-:Y:S02]  /*0130*/  IADD3.X R28, PT, PT, RZ, UR5, RZ, P0, !PT ;  /* 0x00000005ff1c7c10 */ /* 0x008fe400087fe4ff */
[----:B------:R-:W-:Y:S01]  /*0140*/  MOV R6, R29 ;  /* 0x0000001d00067202 */ /* 0x000fe20000000f00 */
[----:B-----5:R-:W-:Y:S02]  /*0150*/  IMAD.U32 R4, RZ, RZ, UR6 ;  /* 0x00000006ff047e24 */ /* 0x020fe4000f8e00ff */
[----:B------:R-:W-:Y:S02]  /*0160*/  IMAD.U32 R5, RZ, RZ, UR7 ;  /* 0x00000007ff057e24 */ /* 0x000fe4000f8e00ff */
[----:B------:R-:W-:Y:S01]  /*0170*/  IMAD.MOV.U32 R7, RZ, RZ, R28 ;  /* 0x000000ffff077224 */ /* 0x000fe200078e001c */
[----:B--2---:R-:W2:Y:S01]  /*0180*/  SHFL.DOWN PT, R14, R22, 0x10, 0x1f ;  /* 0x0a001f00160e7f89 */ /* 0x004ea200000e0000 */
[----:B------:R-:W-:Y:S08]  /*0190*/  F2F.F64.F32 R12, R22 ;  /* 0x00000016000c7310 */ /* 0x000ff00000201800 */
[----:B--2---:R-:W2:Y:S02]  /*01a0*/  F2F.F64.F32 R14, R14 ;  /* 0x0000000e000e7310 */ /* 0x004ea40000201800 */
[----:B-12---:R0:W-:Y:S02]  /*01b0*/  STL.128 [R1], R12 ;  /* 0x0000000c01007387 */ /* 0x0061e40000100c00 */
[----:B------:R-:W-:-:S07]  /*01c0*/  LEPC R20, `(.L_x_0) ;  /* 0x000000001014794e */ /* 0x000fce0000000000 */
[----:B0-----:R-:W-:Y:S05]  /*01d0*/  CALL.ABS.NOINC R8 ;  /* 0x0000000008007343 */ /* 0x001fea0003c00000 */
.L_x_0:
[----:B------:R-:W-:-:S03]  /*01e0*/  UMOV UR4, 0xffffffff ;  /* 0xffffffff00047882 */ /* 0x000fc60000000000 */
[----:B------:R-:W-:Y:S05]  /*01f0*/  BRA.DIV UR4, `(.L_x_1) ;  /* 0x00000006049c7947 */ /* 0x000fea000b800000 */
[----:B------:R-:W0:Y:S01]  /*0200*/  SHFL.DOWN PT, R14, R22, 0x10, 0x1f ;  /* 0x0a001f00160e7f89 */ /* 0x000e2200000e0000 */
[----:B------:R-:W-:Y:S01]  /*0210*/  IMAD.MOV.U32 R10, RZ, RZ, 0x8 ;  /* 0x00000008ff0a7424 */ /* 0x000fe200078e00ff */
[----:B------:R-:W-:Y:S01]  /*0220*/  MOV R11, R19 ;  /* 0x00000013000b7202 */ /* 0x000fe20000000f00 */
[----:B------:R1:W2:Y:S01]  /*0230*/  LDC.64 R8, c[0x4][R23] ;  /* 0x0100000017087b82 */ /* 0x0002a20000000a00 */
[----:B------:R-:W3:Y:S01]  /*0240*/  LDCU.64 UR4, c[0x4][0x8] ;  /* 0x01000100ff0477ac */ /* 0x000ee20008000a00 */
[----:B------:R-:W-:Y:S01]  /*0250*/  MOV R6, R29 ;  /* 0x0000001d00067202 */ /* 0x000fe20000000f00 */
[----:B------:R-:W-:Y:S01]  /*0260*/  IMAD.MOV.U32 R7, RZ, RZ, R28 ;  /* 0x000000ffff077224 */ /* 0x000fe200078e001c */
[----:B------:R-:W-:Y:S01]  /*0270*/  STL.64 [R1+0x10], R10 ;  /* 0x0000100a01007387 */ /* 0x000fe20000100a00 */
[----:B---3--:R-:W-:Y:S01]  /*0280*/  IMAD.U32 R4, RZ, RZ, UR4 ;  /* 0x00000004ff047e24 */ /* 0x008fe2000f8e00ff */
[----:B0-----:R-:W-:Y:S01]  /*0290*/  FMNMX R18, R22, R14, !PT ;  /* 0x0000000e16127209 */ /* 0x001fe20007800000 */
[----:B------:R-:W-:-:S03]  /*02a0*/  IMAD.U32 R5, RZ, RZ, UR5 ;  /* 0x00000005ff057e24 */ /* 0x000fc6000f8e00ff */
[----:B------:R-:W-:Y:S01]  /*02b0*/  F2F.F64.F32 R24, R18 ;  /* 0x0000001200187310 */ /* 0x000fe20000201800 */
[----:B------:R-:W0:Y:S07]  /*02c0*/  SHFL.DOWN PT, R14, R18, 0x8, 0x1f ;  /* 0x09001f00120e7f89 */ /* 0x000e2e00000e0000 */
[----:B0-----:R-:W0:Y:S02]  /*02d0*/  F2F.F64.F32 R26, R14 ;  /* 0x0000000e001a7310 */ /* 0x001e240000201800 */
[----:B0-2---:R1:W-:Y:S02]  /*02e0*/  STL.128 [R1], R24 ;  /* 0x0000001801007387 */ /* 0x0053e40000100c00 */
[----:B------:R-:W-:-:S07]  /*02f0*/  LEPC R20, `(.L_x_2) ;  /* 0x000000001014794e */ /* 0x000fce0000000000 */
[----:B-1----:R-:W-:Y:S05]  /*0300*/  CALL.ABS.NOINC R8 ;  /* 0x0000000008007343 */ /* 0x002fea0003c00000 */
.L_x_2:
        /* <DEDUP_REMOVED lines=17> */
.L_x_3:
        /* <DEDUP_REMOVED lines=17> */
.L_x_4:
        /* <DEDUP_REMOVED lines=17> */
.L_x_5:
[----:B------:R-:W0:Y:S04]  /*0640*/  SHFL.DOWN PT, R14, R22, 0x10, 0x1f ;  /* 0x0a001f00160e7f89 */ /* 0x000e2800000e0000 */
[----:B------:R-:W1:Y:S01]  /*0650*/  SHFL.DOWN PT, R3, R18, 0x1, 0x1f ;  /* 0x08201f0012037f89 */ /* 0x000e6200000e0000 */
[----:B0-----:R-:W-:Y:S01]  /*0660*/  FADD R0, R22, R14 ;  /* 0x0000000e16007221 */ /* 0x001fe20000000000 */
[----:B-1----:R-:W-:-:S04]  /*0670*/  FMNMX R24, R18, R3, !PT ;  /* 0x0000000312187209 */ /* 0x002fc80007800000 */
[----:B------:R-:W0:Y:S02]  /*0680*/  SHFL.DOWN PT, R14, R0, 0x8, 0x1f ;  /* 0x09001f00000e7f89 */ /* 0x000e2400000e0000 */
[----:B0-----:R-:W-:-:S05]  /*0690*/  FADD R4, R0, R14 ;  /* 0x0000000e00047221 */ /* 0x001fca0000000000 */
[----:B------:R-:W0:Y:S02]  /*06a0*/  SHFL.DOWN PT, R14, R4, 0x4, 0x1f ;  /* 0x08801f00040e7f89 */ /* 0x000e2400000e0000 */
[----:B0-----:R-:W-:-:S05]  /*06b0*/  FADD R5, R4, R14 ;  /* 0x0000000e04057221 */ /* 0x001fca0000000000 */
[----:B------:R-:W0:Y:S02]  /*06c0*/  SHFL.DOWN PT, R14, R5, 0x2, 0x1f ;  /* 0x08401f00050e7f89 */ /* 0x000e2400000e0000 */
[----:B0-----:R-:W-:-:S05]  /*06d0*/  FADD R6, R5, R14 ;  /* 0x0000000e05067221 */ /* 0x001fca0000000000 */
[----:B------:R0:W1:Y:S02]  /*06e0*/  SHFL.DOWN PT, R14, R6, 0x1, 0x1f ;  /* 0x08201f00060e7f89 */ /* 0x00006400000e0000 */
.L_x_29:
[----:B------:R-:W-:-:S13]  /*06f0*/  ISETP.NE.AND P0, PT, R19, RZ, PT ;  /* 0x000000ff1300720c */ /* 0x000fda0003f05270 */
[----:B------:R-:W-:Y:S05]  /*0700*/  @P0 EXIT ;  /* 0x000000000000094d */ /* 0x000fea0003800000 */
[----:B-1----:R-:W-:Y:S01]  /*0710*/  FADD R18, R6, R14 ;  /* 0x0000000e06127221 */ /* 0x002fe20000000000 */
[----:B------:R-:W1:Y:S01]  /*0720*/  F2F.F64.F32 R8, R24 ;  /* 0x0000001800087310 */ /* 0x000e620000201800 */
[----:B------:R2:W-:Y:S01]  /*0730*/  STL [R1+0x20], R2 ;  /* 0x0000200201007387 */ /* 0x0005e20000100800 */
[----:B------:R2:W3:Y:S01]  /*0740*/  LDC.64 R12, c[0x4][R23] ;  /* 0x01000000170c7b82 */ /* 0x0004e20000000a00 */
[----:B------:R-:W4:Y:S01]  /*0750*/  LDCU.64 UR4, c[0x4][0x10] ;  /* 0x01000200ff0477ac */ /* 0x000f220008000a00 */
[----:B0-----:R-:W-:Y:S01]  /*0760*/  IADD3 R6, P0, PT, R29, 0x20, RZ ;  /* 0x000000201d067810 */ /* 0x001fe20007f1e0ff */
[----:B------:R2:W-:Y:S03]  /*0770*/  STL.64 [R1+0x38], R16 ;  /* 0x0000381001007387 */ /* 0x0005e60000100a00 */
[----:B------:R-:W0:Y:S01]  /*0780*/  F2F.F64.F32 R10, R18 ;  /* 0x00000012000a7310 */ /* 0x000e220000201800 */
[----:B------:R-:W-:Y:S01]  /*0790*/  IADD3.X R7, PT, PT, RZ, R28, RZ, P0, !PT ;  /* 0x0000001cff077210 */ /* 0x000fe200007fe4ff */
[----:B-1----:R2:W-:Y:S01]  /*07a0*/  STL.64 [R1+0x28], R8 ;  /* 0x0000280801007387 */ /* 0x0025e20000100a00 */
[----:B----4-:R-:W-:Y:S01]  /*07b0*/  MOV R4, UR4 ;  /* 0x0000000400047c02 */ /* 0x010fe20008000f00 */
[----:B------:R-:W-:-:S02]  /*07c0*/  IMAD.U32 R5, RZ, RZ, UR5 ;  /* 0x00000005ff057e24 */ /* 0x000fc4000f8e00ff */
[----:B0-----:R2:W-:Y:S05]  /*07d0*/  STL.64 [R1+0x30], R10 ;  /* 0x0000300a01007387 */ /* 0x0015ea0000100a00 */
[----:B------:R-:W-:-:S07]  /*07e0*/  LEPC R20, `(.L_x_6) ;  /* 0x000000001014794e */ /* 0x000fce0000000000 */
[----:B--23--:R-:W-:Y:S05]  /*07f0*/  CALL.ABS.NOINC R12 ;  /* 0x000000000c007343 */ /* 0x00cfea0003c00000 */
.L_x_6:
[----:B------:R-:W0:Y:S01]  /*0800*/  LDC.64 R2, c[0x0][0x380] ;  /* 0x0000e000ff027b82 */ /* 0x000e220000000a00 */
[C---:B------:R-:W-:Y:S02]  /*0810*/  VIADD R5, R16.reuse, UR38 ;  /* 0x0000002610057c36 */ /* 0x040fe40008000000 */
[----:B0-----:R-:W-:-:S04]  /*0820*/  IMAD.WIDE R16, R16, 0x4, R2 ;  /* 0x0000000410107825 */ /* 0x001fc800078e0202 */
[----:B------:R-:W-:Y:S01]  /*0830*/  IMAD.WIDE.U32 R2, R5, 0x4, R2 ;  /* 0x0000000405027825 */ /* 0x000fe200078e0002 */
[----:B------:R-:W-:Y:S04]  /*0840*/  STG.E desc[UR36][R16.64], R24 ;  /* 0x0000001810007986 */ /* 0x000fe8000c101924 */
[----:B------:R-:W-:Y:S01]  /*0850*/  STG.E desc[UR36][R2.64], R18 ;  /* 0x0000001202007986 */ /* 0x000fe2000c101924 */
[----:B------:R-:W-:Y:S05]  /*0860*/  EXIT ;  /* 0x000000000000794d */ /* 0x000fea0003800000 */
.L_x_1:
[----:B------:R-:W-:Y:S01]  /*0870*/  HFMA2 R11, -RZ, RZ, 0, 1.847743988037109375e-06 ;  /* 0x0000001fff0b7431 */ /* 0x000fe200000001ff */
[----:B------:R-:W-:Y:S01]  /*0880*/  MOV R13, R22 ;  /* 0x00000016000d7202 */ /* 0x000fe20000000f00 */
[----:B------:R-:W-:Y:S02]  /*0890*/  IMAD.MOV.U32 R12, RZ, RZ, 0x10 ;  /* 0x00000010ff0c7424 */ /* 0x000fe400078e00ff */
[----:B------:R-:W-:Y:S02]  /*08a0*/  HFMA2 R20, -RZ, RZ, 0, 4.76837158203125e-07 ;  /* 0x00000008ff147431 */ /* 0x000fe400000001ff */
[----:B------:R-:W-:Y:S01]  /*08b0*/  IMAD.MOV.U32 R15, RZ, RZ, -0x1 ;  /* 0xffffffffff0f7424 */ /* 0x000fe200078e00ff */
[----:B------:R0:W1:Y:S01]  /*08c0*/  LDC.64 R8, c[0x4][R23] ;  /* 0x0100000017087b82 */ /* 0x0000620000000a00 */
[----:B------:R-:W-:Y:S01]  /*08d0*/  IMAD.MOV.U32 R21, RZ, RZ, R19 ;  /* 0x000000ffff157224 */ /* 0x000fe200078e0013 */
[----:B------:R-:W-:Y:S01]  /*08e0*/  MOV R6, R29 ;  /* 0x0000001d00067202 */ /* 0x000fe20000000f00 */
[----:B------:R-:W-:-:S07]  /*08f0*/  IMAD.MOV.U32 R7, RZ, RZ, R28 ;  /* 0x000000ffff077224 */ /* 0x000fce00078e001c */
[----:B01----:R-:W-:Y:S05]  /*0900*/  WARPSYNC.COLLECTIVE R15, `(.L_x_7) ;  /* 0x000000000f087348 */ /* 0x003fea0003c00000 */
[----:B------:R2:W3:Y:S02]  /*0910*/  SHFL.DOWN P6, R14, R13, R12, R11 ;  /* 0x0800000c0d0e7389 */ /* 0x0004e400000c000b */
[----:B0123--:R-:W-:Y:S05]  /*0920*/  ENDCOLLECTIVE ;  /* 0x000000000000791b */ /* 0x00ffea0003800000 */
.L_x_7:
[----:B------:R0:W-:Y:S01]  /*0930*/  STL.64 [R1+0x10], R20 ;  /* 0x0000101401007387 */ /* 0x0001e20000100a00 */
[----:B------:R-:W-:Y:S01]  /*0940*/  IMAD.MOV.U32 R12, RZ, RZ, 0x8 ;  /* 0x00000008ff0c7424 */ /* 0x000fe200078e00ff */
[----:B------:R-:W-:-:S04]  /*0950*/  FMNMX R18, R22, R14, !PT ;  /* 0x0000000e16127209 */ /* 0x000fc80007800000 */
[----:B------:R-:W-:Y:S01]  /*0960*/  MOV R13, R18 ;  /* 0x00000012000d7202 */ /* 0x000fe20000000f00 */
[----:B------:R0:W1:Y:S06]  /*0970*/  F2F.F64.F32 R24, R18 ;  /* 0x0000001200187310 */ /* 0x00006c0000201800 */
[----:B01----:R-:W-:Y:S05]  /*0980*/  WARPSYNC.COLLECTIVE R15, `(.L_x_8) ;  /* 0x000000000f087348 */ /* 0x003fea0003c00000 */
[----:B------:R2:W3:Y:S02]  /*0990*/  SHFL.DOWN P6, R14, R13, R12, R11 ;  /* 0x0800000c0d0e7389 */ /* 0x0004e400000c000b */
[----:B0123--:R-:W-:Y:S05]  /*09a0*/  ENDCOLLECTIVE ;  /* 0x000000000000791b */ /* 0x00ffea0003800000 */
.L_x_8:
[----:B------:R-:W0:Y:S02]  /*09b0*/  LDCU.64 UR4, c[0x4][0x8] ;  /* 0x01000100ff0477ac */ /* 0x000e240008000a00 */
[----:B0-----:R-:W-:Y:S01]  /*09c0*/  MOV R4, UR4 ;  /* 0x0000000400047c02 */ /* 0x001fe20008000f00 */
[----:B------:R-:W-:Y:S01]  /*09d0*/  IMAD.U32 R5, RZ, RZ, UR5 ;  /* 0x00000005ff057e24 */ /* 0x000fe2000f8e00ff */
[----:B------:R-:W0:Y:S02]  /*09e0*/  F2F.F64.F32 R26, R14 ;  /* 0x0000000e001a7310 */ /* 0x000e240000201800 */
[----:B0-----:R0:W-:Y:S04]  /*09f0*/  STL.128 [R1], R24 ;  /* 0x0000001801007387 */ /* 0x0011e80000100c00 */
[----:B------:R-:W-:-:S07]  /*0a00*/  LEPC R20, `(.L_x_9) ;  /* 0x000000001014794e */ /* 0x000fce0000000000 */
[----:B0-----:R-:W-:Y:S05]  /*0a10*/  CALL.ABS.NOINC R8 ;  /* 0x0000000008007343 */ /* 0x001fea0003c00000 */
.L_x_9:
[----:B------:R-:W-:Y:S01]  /*0a20*/  HFMA2 R11, -RZ, RZ, 0, 1.847743988037109375e-06 ;  /* 0x0000001fff0b7431 */ /* 0x000fe200000001ff */
[----:B------:R-:W-:Y:S01]  /*0a30*/  BSSY B0, `(.L_x_10) ;  /* 0x0000007000007945 */ /* 0x000fe20003800000 */
[----:B------:R-:W-:Y:S01]  /*0a40*/  MOV R13, R18 ;  /* 0x00000012000d7202 */ /* 0x000fe20000000f00 */
[----:B------:R-:W-:Y:S02]  /*0a50*/  IMAD.MOV.U32 R12, RZ, RZ, 0x8 ;  /* 0x00000008ff0c7424 */ /* 0x000fe400078e00ff */
[----:B------:R-:W-:-:S07]  /*0a60*/  IMAD.MOV.U32 R15, RZ, RZ, -0x1 ;  /* 0xffffffffff0f7424 */ /* 0x000fce00078e00ff */
[----:B------:R-:W-:Y:S05]  /*0a70*/  WARPSYNC.COLLECTIVE R15, `(.L_x_11) ;  /* 0x000000000f087348 */ /* 0x000fea0003c00000 */
[----:B------:R0:W1:Y:S02]  /*0a80*/  SHFL.DOWN P6, R14, R13, R12, R11 ;  /* 0x0800000c0d0e7389 */ /* 0x00006400000c000b */
[----:B01----:R-:W-:Y:S05]  /*0a90*/  ENDCOLLECTIVE ;  /* 0x000000000000791b */ /* 0x003fea0003800000 */
.L_x_11:
[----:B------:R-:W-:Y:S05]  /*0aa0*/  BSYNC B0 ;  /* 0x0000000000007941 */ /* 0x000fea0003800000 */
.L_x_10:
[----:B------:R-:W-:Y:S01]  /*0ab0*/  FMNMX R18, R18, R14, !PT ;  /* 0x0000000e12127209 */ /* 0x000fe20007800000 */
[----:B------:R-:W-:Y:S02]  /*0ac0*/  HFMA2 R11, -RZ, RZ, 0, 1.847743988037109375e-06 ;  /* 0x0000001fff0b7431 */ /* 0x000fe400000001ff */
[----:B------:R-:W-:Y:S01]  /*0ad0*/  IMAD.MOV.U32 R12, RZ, RZ, 0x4 ;  /* 0x00000004ff0c7424 */ /* 0x000fe200078e00ff */
[----:B------:R-:W-:Y:S01]  /*0ae0*/  MOV R20, 0x4 ;  /* 0x0000000400147802 */ /* 0x000fe20000000f00 */
[----:B------:R-:W-:Y:S01]  /*0af0*/  IMAD.MOV.U32 R15, RZ, RZ, -0x1 ;  /* 0xffffffffff0f7424 */ /* 0x000fe200078e00ff */
[----:B------:R-:W-:Y:S01]  /*0b00*/  MOV R13, R18 ;  /* 0x00000012000d7202 */ /* 0x000fe20000000f00 */
[----:B------:R0:W1:Y:S01]  /*0b10*/  F2F.F64.F32 R24, R18 ;  /* 0x0000001200187310 */ /* 0x0000620000201800 */
[----:B------:R-:W-:Y:S01]  /*0b20*/  IMAD.MOV.U32 R21, RZ, RZ, R19 ;  /* 0x000000ffff157224 */ /* 0x000fe200078e0013 */
[----:B------:R0:W2:Y:S01]  /*0b30*/  LDC.64 R8, c[0x4][R23] ;  /* 0x0100000017087b82 */ /* 0x0000a20000000a00 */
[----:B------:R-:W-:-:S07]  /*0b40*/  MOV R6, R29 ;  /* 0x0000001d00067202 */ /* 0x000fce0000000f00 */
[----:B012---:R-:W-:Y:S05]  /*0b50*/  WARPSYNC.COLLECTIVE R15, `(.L_x_12) ;  /* 0x000000000f087348 */ /* 0x007fea0003c00000 */
[----:B------:R3:W4:Y:S02]  /*0b60*/  SHFL.DOWN P6, R14, R13, R12, R11 ;  /* 0x0800000c0d0e7389 */ /* 0x00072400000c000b */
[----:B01234-:R-:W-:Y:S05]  /*0b70*/  ENDCOLLECTIVE ;  /* 0x000000000000791b */ /* 0x01ffea0003800000 */
.L_x_12:
[----:B------:R-:W0:Y:S01]  /*0b80*/  LDCU.64 UR4, c[0x4][0x8] ;  /* 0x01000100ff0477ac */ /* 0x000e220008000a00 */
[----:B------:R-:W-:Y:S01]  /*0b90*/  IMAD.MOV.U32 R7, RZ, RZ, R28 ;  /* 0x000000ffff077224 */ /* 0x000fe200078e001c */
[----:B------:R1:W-:Y:S01]  /*0ba0*/  STL.64 [R1+0x10], R20 ;  /* 0x0000101401007387 */ /* 0x0003e20000100a00 */
[----:B0-----:R-:W-:Y:S01]  /*0bb0*/  MOV R4, UR4 ;  /* 0x0000000400047c02 */ /* 0x001fe20008000f00 */
[----:B------:R-:W-:Y:S01]  /*0bc0*/  IMAD.U32 R5, RZ, RZ, UR5 ;  /* 0x00000005ff057e24 */ /* 0x000fe2000f8e00ff */
[----:B------:R-:W0:Y:S02]  /*0bd0*/  F2F.F64.F32 R26, R14 ;  /* 0x0000000e001a7310 */ /* 0x000e240000201800 */
[----:B0-----:R1:W-:Y:S04]  /*0be0*/  STL.128 [R1], R24 ;  /* 0x0000001801007387 */ /* 0x0013e80000100c00 */
[----:B-1----:R-:W-:-:S07]  /*0bf0*/  LEPC R20, `(.L_x_13) ;  /* 0x000000001014794e */ /* 0x002fce0000000000 */
[----:B------:R-:W-:Y:S05]  /*0c00*/  CALL.ABS.NOINC R8 ;  /* 0x0000000008007343 */ /* 0x000fea0003c00000 */
.L_x_13:
        /* <DEDUP_REMOVED lines=8> */
.L_x_15:
[----:B------:R-:W-:Y:S05]  /*0c90*/  BSYNC B0 ;  /* 0x0000000000007941 */ /* 0x000fea0003800000 */
.L_x_14:
        /* <DEDUP_REMOVED lines=13> */
.L_x_16:
        /* <DEDUP_REMOVED lines=9> */
.L_x_17:
        /* <DEDUP_REMOVED lines=8> */
.L_x_19:
[----:B------:R-:W-:Y:S05]  /*0e80*/  BSYNC B0 ;  /* 0x0000000000007941 */ /* 0x000fea0003800000 */
.L_x_18:
        /* <DEDUP_REMOVED lines=13> */
.L_x_20:
        /* <DEDUP_REMOVED lines=9> */
.L_x_21:
        /* <DEDUP_REMOVED lines=8> */
.L_x_23:
[----:B------:R-:W-:Y:S05]  /*1070*/  BSYNC B0 ;  /* 0x0000000000007941 */ /* 0x000fea0003800000 */
.L_x_22:
[----:B------:R-:W-:Y:S02]  /*1080*/  HFMA2 R12, -RZ, RZ, 0, 9.5367431640625e-07 ;  /* 0x00000010ff0c7431 */ /* 0x000fe400000001ff */
[----:B------:R-:W-:Y:S01]  /*1090*/  IMAD.MOV.U32 R13, RZ, RZ, R22 ;  /* 0x000000ffff0d7224 */ /* 0x000fe200078e0016 */
[----:B------:R-:W-:Y:S01]  /*10a0*/  MOV R15, 0xffffffff ;  /* 0xffffffff000f7802 */ /* 0x000fe20000000f00 */
[----:B------:R-:W-:Y:S01]  /*10b0*/  IMAD.MOV.U32 R11, RZ, RZ, 0x1f ;  /* 0x0000001fff0b7424 */ /* 0x000fe200078e00ff */
[----:B------:R-:W-:-:S07]  /*10c0*/  MOV R3, R14 ;  /* 0x0000000e00037202 */ /* 0x000fce0000000f00 */
[----:B------:R-:W-:Y:S05]  /*10d0*/  WARPSYNC.COLLECTIVE R15, `(.L_x_24) ;  /* 0x000000000f087348 */ /* 0x000fea0003c00000 */
[----:B------:R0:W1:Y:S02]  /*10e0*/  SHFL.DOWN P6, R14, R13, R12, R11 ;  /* 0x0800000c0d0e7389 */ /* 0x00006400000c000b */
[----:B01----:R-:W-:Y:S05]  /*10f0*/  ENDCOLLECTIVE ;  /* 0x000000000000791b */ /* 0x003fea0003800000 */
.L_x_24:
[----:B------:R-:W-:Y:S01]  /*1100*/  FMNMX R24, R18, R3, !PT ;  /* 0x0000000312187209 */ /* 0x000fe20007800000 */
[----:B------:R-:W-:Y:S02]  /*1110*/  HFMA2 R12, -RZ, RZ, 0, 4.76837158203125e-07 ;  /* 0x00000008ff0c7431 */ /* 0x000fe400000001ff */
[----:B------:R-:W-:-:S04]  /*1120*/  FADD R0, R22, R14 ;  /* 0x0000000e16007221 */ /* 0x000fc80000000000 */
[----:B------:R-:W-:-:S07]  /*1130*/  IMAD.MOV.U32 R13, RZ, RZ, R0 ;  /* 0x000000ffff0d7224 */ /* 0x000fce00078e0000 */
[----:B------:R-:W-:Y:S05]  /*1140*/  WARPSYNC.COLLECTIVE R15, `(.L_x_25) ;  /* 0x000000000f087348 */ /* 0x000fea0003c00000 */
[----:B------:R0:W1:Y:S02]  /*1150*/  SHFL.DOWN P6, R14, R13, R12, R11 ;  /* 0x0800000c0d0e7389 */ /* 0x00006400000c000b */
[----:B01----:R-:W-:Y:S05]  /*1160*/  ENDCOLLECTIVE ;  /* 0x000000000000791b */ /* 0x003fea0003800000 */
.L_x_25:
[----:B------:R-:W-:Y:S01]  /*1170*/  MOV R12, 0x4 ;  /* 0x00000004000c7802 */ /* 0x000fe20000000f00 */
[----:B------:R-:W-:-:S04]  /*1180*/  FADD R4, R0, R14 ;  /* 0x0000000e00047221 */ /* 0x000fc80000000000 */
[----:B------:R-:W-:-:S07]  /*1190*/  IMAD.MOV.U32 R13, RZ, RZ, R4 ;  /* 0x000000ffff0d7224 */ /* 0x000fce00078e0004 */
[----:B------:R-:W-:Y:S05]  /*11a0*/  WARPSYNC.COLLECTIVE R15, `(.L_x_26) ;  /* 0x000000000f087348 */ /* 0x000fea0003c00000 */
[----:B------:R0:W1:Y:S02]  /*11b0*/  SHFL.DOWN P6, R14, R13, R12, R11 ;  /* 0x0800000c0d0e7389 */ /* 0x00006400000c000b */
[----:B01----:R-:W-:Y:S05]  /*11c0*/  ENDCOLLECTIVE ;  /* 0x000000000000791b */ /* 0x003fea0003800000 */
.L_x_26:
[----:B------:R-:W-:Y:S02]  /*11d0*/  HFMA2 R12, -RZ, RZ, 0, 1.1920928955078125e-07 ;  /* 0x00000002ff0c7431 */ /* 0x000fe400000001ff */
[----:B------:R-:W-:-:S04]  /*11e0*/  FADD R5, R4, R14 ;  /* 0x0000000e04057221 */ /* 0x000fc80000000000 */
[----:B------:R-:W-:-:S07]  /*11f0*/  IMAD.MOV.U32 R13, RZ, RZ, R5 ;  /* 0x000000ffff0d7224 */ /* 0x000fce00078e0005 */
[----:B------:R-:W-:Y:S05]  /*1200*/  WARPSYNC.COLLECTIVE R15, `(.L_x_27) ;  /* 0x000000000f087348 */ /* 0x000fea0003c00000 */
[----:B------:R0:W1:Y:S02]  /*1210*/  SHFL.DOWN P6, R14, R13, R12, R11 ;  /* 0x0800000c0d0e7389 */ /* 0x00006400000c000b */
[----:B01----:R-:W-:Y:S05]  /*1220*/  ENDCOLLECTIVE ;  /* 0x000000000000791b */ /* 0x003fea0003800000 */
.L_x_27:
[----:B------:R-:W-:Y:S01]  /*1230*/  MOV R12, 0x1 ;  /* 0x00000001000c7802 */ /* 0x000fe20000000f00 */
[----:B------:R-:W-:-:S04]  /*1240*/  FADD R6, R5, R14 ;  /* 0x0000000e05067221 */ /* 0x000fc80000000000 */
[----:B------:R-:W-:-:S07]  /*1250*/  IMAD.MOV.U32 R13, RZ, RZ, R6 ;  /* 0x000000ffff0d7224 */ /* 0x000fce00078e0006 */
[----:B------:R-:W-:Y:S05]  /*1260*/  WARPSYNC.COLLECTIVE R15, `(.L_x_28) ;  /* 0x000000000f087348 */ /* 0x000fea0003c00000 */
[----:B------:R0:W1:Y:S02]  /*1270*/  SHFL.DOWN P6, R14, R13, R12, R11 ;  /* 0x0800000c0d0e7389 */ /* 0x00006400000c000b */
[----:B01----:R-:W-:Y:S05]  /*1280*/  ENDCOLLECTIVE ;  /* 0x000000000000791b */ /* 0x003fea0003800000 */
.L_x_28:
[----:B------:R-:W-:Y:S05]  /*1290*/  BRA `(.L_x_29) ;  /* 0xfffffff400147947 */ /* 0x000fea000383ffff */
.L_x_30:
[----:B------:R-:W-:-:S00]  /*12a0*/  BRA `(.L_x_30) ;  /* 0xfffffffc00fc7947 */ /* 0x000fc0000383ffff */
[----:B------:R-:W-:-:S00]  /*12b0*/  NOP ;  /* 0x0000000000007918 */ /* 0x000fc00000000000 */
        /* <DEDUP_REMOVED lines=12> */
.L_x_31:


//--------------------- .nv.global.init           --------------------------
	.section	.nv.global.init,"aw",@progbits
.nv.global.init:
	.type		$str,@object
	.size		$str,($str$1 - $str)
$str:
        /*0000*/ 	.byte	0x76, 0x61, 0x6c, 0x3a, 0x20, 0x25, 0x66, 0x2c, 0x20, 0x72, 0x65, 0x74, 0x72, 0x69, 0x65, 0x76
        /*0010*/ 	.byte	0x65, 0x64, 0x20, 0x76, 0x61, 0x6c, 0x3a, 0x20, 0x25, 0x66, 0x2c, 0x20, 0x6f, 0x66, 0x66, 0x73
        /*0020*/ 	.byte	0x65, 0x74, 0x3a, 0x20, 0x25, 0x64, 0x2c, 0x20, 0x6c, 0x61, 0x6e, 0x65, 0x5f, 0x69, 0x64, 0x3a
        /*0030*/ 	.byte	0x20, 0x25, 0x64, 0x0a, 0x00
	.type		$str$1,@object
	.size		$str$1,(.L_1 - $str$1)
$str$1:
        /*0035*/ 	.byte	0x62, 0x6c, 0x6f, 0x63, 0x6b, 0x3a, 0x20, 0x25, 0x64, 0x2c, 0x20, 0x6d, 0x61, 0x78, 0x3a, 0x20
        /*0045*/ 	.byte	0x25, 0x66, 0x2c, 0x20, 0x73, 0x75, 0x6d, 0x3a, 0x20, 0x25, 0x66, 0x2c, 0x20, 0x67, 0x6c, 0x6f
        /*0055*/ 	.byte	0x62, 0x61, 0x6c, 0x20, 0x69, 0x64, 0x78, 0x3a, 0x20, 0x25, 0x64, 0x2c, 0x20, 0x6c, 0x6f, 0x63
        /*0065*/ 	.byte	0x61, 0x6c, 0x20, 0x69, 0x64, 0x78, 0x3a, 0x20, 0x25, 0x64, 0x0a, 0x00
.L_1:


//--------------------- .nv.shared.reserved.0     --------------------------
	.section	.nv.shared.reserved.0,"aw",@nobits
	.weak		__nv_reservedSMEM_offset_0_alias
	.size		__nv_reservedSMEM_offset_0_alias, 0, 64
	.other		__nv_reservedSMEM_offset_0_alias,@"STO_CUDA_RESERVED_SHARED STV_DEFAULT"
__nv_reservedSMEM_offset_0_alias:
	.zero		0
	.zero		64


//--------------------- .nv.constant0._Z6kernelPfS_ --------------------------
	.section	.nv.constant0._Z6kernelPfS_,"a",@progbits
	.sectionflags	@""
	.align	4
.nv.constant0._Z6kernelPfS_:
	.zero		912


//--------------------- SYMBOLS --------------------------

	.type		.nv.reservedSmem.offset0,@object
	.size		.nv.reservedSmem.offset0,0x4
	.type		vprintf,@function
